	.headerflags	@"EF_CUDA_TEXMODE_UNIFIED EF_CUDA_64BIT_ADDRESS EF_CUDA_ACCELERATORS EF_CUDA_SM90 EF_CUDA_VIRTUAL_SM(EF_CUDA_SM90)"
	.elftype	@"ET_EXEC"


//--------------------- .nv.info                  --------------------------
	.section	.nv.info,"",@"SHT_CUDA_INFO"
	.align	4


	//----- nvinfo : EIATTR_REGCOUNT
	.align		4
        /*0000*/ 	.byte	0x04, 0x2f
        /*0002*/ 	.short	(.L_1 - .L_0)
	.align		4
.L_0:
        /*0004*/ 	.word	index@(triton_poi_fused_mean_0)
        /*0008*/ 	.word	0x00000019


	//----- nvinfo : EIATTR_MIN_STACK_SIZE
	.align		4
.L_1:
        /*000c*/ 	.byte	0x04, 0x12
        /*000e*/ 	.short	(.L_3 - .L_2)
	.align		4
.L_2:
        /*0010*/ 	.word	index@(triton_poi_fused_mean_0)
        /*0014*/ 	.word	0x00000000


	//----- nvinfo : EIATTR_FRAME_SIZE
	.align		4
.L_3:
        /*0018*/ 	.byte	0x04, 0x11
        /*001a*/ 	.short	(.L_5 - .L_4)
	.align		4
.L_4:
        /*001c*/ 	.word	index@(triton_poi_fused_mean_0)
        /*0020*/ 	.word	0x00000000


	//----- nvinfo : EIATTR_MIN_STACK_SIZE
	.align		4
.L_5:
        /*0024*/ 	.byte	0x04, 0x12
        /*0026*/ 	.short	(.L_7 - .L_6)
	.align		4
.L_6:
        /*0028*/ 	.word	index@(triton_poi_fused_mean_0)
        /*002c*/ 	.word	0x00000000
.L_7:


//--------------------- .nv.info.triton_poi_fused_mean_0 --------------------------
	.section	.nv.info.triton_poi_fused_mean_0,"",@"SHT_CUDA_INFO"
	.sectionflags	@""
	.align	4


	//----- nvinfo : EIATTR_CUDA_API_VERSION
	.align		4
        /*0000*/ 	.byte	0x04, 0x37
        /*0002*/ 	.short	(.L_9 - .L_8)
.L_8:
        /*0004*/ 	.word	0x0000007c


	//----- nvinfo : EIATTR_KPARAM_INFO
	.align		4
.L_9:
        /*0008*/ 	.byte	0x04, 0x17
        /*000a*/ 	.short	(.L_11 - .L_10)
.L_10:
        /*000c*/ 	.word	0x00000000
        /*0010*/ 	.short	0x0002
        /*0012*/ 	.short	0x0010
        /*0014*/ 	.byte	0x00, 0xf0, 0x11, 0x00


	//----- nvinfo : EIATTR_KPARAM_INFO
	.align		4
.L_11:
        /*0018*/ 	.byte	0x04, 0x17
        /*001a*/ 	.short	(.L_13 - .L_12)
.L_12:
        /*001c*/ 	.word	0x00000000
        /*0020*/ 	.short	0x0001
        /*0022*/ 	.short	0x0008
        /*0024*/ 	.byte	0x00, 0xf4, 0x21, 0x00


	//----- nvinfo : EIATTR_KPARAM_INFO
	.align		4
.L_13:
        /*0028*/ 	.byte	0x04, 0x17
        /*002a*/ 	.short	(.L_15 - .L_14)
.L_14:
        /*002c*/ 	.word	0x00000000
        /*0030*/ 	.short	0x0000
        /*0032*/ 	.short	0x0000
        /*0034*/ 	.byte	0x00, 0xf4, 0x21, 0x00


	//----- nvinfo : EIATTR_SPARSE_MMA_MASK
	.align		4
.L_15:
        /*0038*/ 	.byte	0x03, 0x50
        /*003a*/ 	.short	0x0000


	//----- nvinfo : EIATTR_MAXREG_COUNT
	.align		4
        /*003c*/ 	.byte	0x03, 0x1b
        /*003e*/ 	.short	0x00ff


	//----- nvinfo : EIATTR_EXIT_INSTR_OFFSETS
	.align		4
        /*0040*/ 	.byte	0x04, 0x1c
        /*0042*/ 	.short	(.L_17 - .L_16)


	//   ....[0]....
.L_16:
        /*0044*/ 	.word	0x000003d0


	//   ....[1]....
        /*0048*/ 	.word	0x00000400


	//----- nvinfo : EIATTR_REQNTID
	.align		4
.L_17:
        /*004c*/ 	.byte	0x04, 0x10
        /*004e*/ 	.short	(.L_19 - .L_18)
.L_18:
        /*0050*/ 	.word	0x00000020
        /*0054*/ 	.word	0x00000001
        /*0058*/ 	.word	0x00000001


	//----- nvinfo : EIATTR_CBANK_PARAM_SIZE
	.align		4
.L_19:
        /*005c*/ 	.byte	0x03, 0x19
        /*005e*/ 	.short	0x0014


	//----- nvinfo : EIATTR_PARAM_CBANK
	.align		4
        /*0060*/ 	.byte	0x04, 0x0a
        /*0062*/ 	.short	(.L_21 - .L_20)
	.align		4
.L_20:
        /*0064*/ 	.word	index@(.nv.constant0.triton_poi_fused_mean_0)
        /*0068*/ 	.short	0x0210
        /*006a*/ 	.short	0x0014


	//----- nvinfo : EIATTR_SW_WAR
	.align		4
.L_21:
        /*006c*/ 	.byte	0x04, 0x36
        /*006e*/ 	.short	(.L_23 - .L_22)
.L_22:
        /*0070*/ 	.word	0x00000008
.L_23:


//--------------------- .nv.callgraph             --------------------------
	.section	.nv.callgraph,"",@"SHT_CUDA_CALLGRAPH"
	.align	4
	.sectionentsize	8
	.align		4
        /*0000*/ 	.word	0x00000000
	.align		4
        /*0004*/ 	.word	0xffffffff
	.align		4
        /*0008*/ 	.word	0x00000000
	.align		4
        /*000c*/ 	.word	0xfffffffe
	.align		4
        /*0010*/ 	.word	0x00000000
	.align		4
        /*0014*/ 	.word	0xfffffffd
	.align		4
        /*0018*/ 	.word	0x00000000
	.align		4
        /*001c*/ 	.word	0xfffffffc


//--------------------- .text.triton_poi_fused_mean_0 --------------------------
	.section	.text.triton_poi_fused_mean_0,"ax",@progbits
	.align	128
        .global         triton_poi_fused_mean_0
        .type           triton_poi_fused_mean_0,@function
        .size           triton_poi_fused_mean_0,(.L_x_1 - triton_poi_fused_mean_0)
        .other          triton_poi_fused_mean_0,@"STO_CUDA_ENTRY STV_DEFAULT"
triton_poi_fused_mean_0:
.text.triton_poi_fused_mean_0:
[----:B------:R-:W0:Y:S02]  /*0000*/  LDC R1, c[0x0][0x28] ;  /* 0x00000a00ff017b82 */ /* 0x000e240000000800 */
[----:B------:R-:W1:Y:S01]  /*0010*/  S2R R22, SR_TID.X ;  /* 0x0000000000167919 */ /* 0x000e620000002100 */
[----:B------:R-:W2:Y:S01]  /*0020*/  LDC.64 R4, c[0x0][0x210] ;  /* 0x00008400ff047b82 */ /* 0x000ea20000000a00 */
[----:B------:R-:W-:Y:S02]  /*0030*/  CS2R R8, SRZ ;  /* 0x0000000000087805 */ /* 0x000fe4000001ff00 */
[----:B------:R-:W-:Y:S01]  /*0040*/  CS2R R10, SRZ ;  /* 0x00000000000a7805 */ /* 0x000fe2000001ff00 */
[----:B------:R-:W3:Y:S01]  /*0050*/  S2R R3, SR_CTAID.X ;  /* 0x0000000000037919 */ /* 0x000ee20000002500 */
[----:B------:R-:W-:Y:S01]  /*0060*/  ULDC.64 UR4, c[0x0][0x208] ;  /* 0x0000820000047ab9 */ /* 0x000fe20000000a00 */
[----:B------:R-:W-:Y:S01]  /*0070*/  HFMA2.MMA R6, -RZ, RZ, 0, 0 ;  /* 0x00000000ff067435 */ /* 0x000fe200000001ff */
[----:B------:R-:W-:Y:S02]  /*0080*/  CS2R R12, SRZ ;  /* 0x00000000000c7805 */ /* 0x000fe4000001ff00 */
[----:B------:R-:W-:-:S02]  /*0090*/  CS2R R14, SRZ ;  /* 0x00000000000e7805 */ /* 0x000fc4000001ff00 */
[----:B-1----:R-:W-:-:S04]  /*00a0*/  LOP3.LUT R0, R22, 0xf, RZ, 0xc0, !PT ;  /* 0x0000000f16007812 */ /* 0x002fc800078ec0ff */
[----:B---3--:R-:W-:-:S04]  /*00b0*/  LEA R0, R3, R0, 0x4 ;  /* 0x0000000003007211 */ /* 0x008fc800078e20ff */
[C---:B------:R-:W-:Y:S02]  /*00c0*/  ISETP.GE.AND P0, PT, R0.reuse, 0x10, PT ;  /* 0x000000100000780c */ /* 0x040fe40003f06270 */
[----:B------:R-:W-:-:S05]  /*00d0*/  SHF.L.U32 R3, R0, 0x4, RZ ;  /* 0x0000000400037819 */ /* 0x000fca00000006ff */
[----:B--2---:R-:W-:Y:S01]  /*00e0*/  IMAD.WIDE R4, R3, 0x4, R4 ;  /* 0x0000000403047825 */ /* 0x004fe200078e0204 */
[----:B------:R-:W-:-:S05]  /*00f0*/  CS2R R2, SRZ ;  /* 0x0000000000027805 */ /* 0x000fca000001ff00 */
[----:B------:R-:W2:Y:S04]  /*0100*/  @!P0 LDG.E.EL R9, desc[UR4][R4.64+0x10] ;  /* 0x0000100404098981 */ /* 0x000ea8000c2e1900 */
[----:B------:R-:W2:Y:S04]  /*0110*/  @!P0 LDG.E.EL R10, desc[UR4][R4.64+0x14] ;  /* 0x00001404040a8981 */ /* 0x000ea8000c2e1900 */
[----:B------:R-:W3:Y:S04]  /*0120*/  @!P0 LDG.E.EL R2, desc[UR4][R4.64] ;  /* 0x0000000404028981 */ /* 0x000ee8000c2e1900 */
[----:B------:R-:W3:Y:S01]  /*0130*/  @!P0 LDG.E.EL R3, desc[UR4][R4.64+0x4] ;  /* 0x0000040404038981 */ /* 0x000ee2000c2e1900 */
[----:B------:R-:W-:-:S02]  /*0140*/  CS2R R16, SRZ ;  /* 0x0000000000107805 */ /* 0x000fc4000001ff00 */
[----:B------:R-:W-:Y:S01]  /*0150*/  CS2R R18, SRZ ;  /* 0x0000000000127805 */ /* 0x000fe2000001ff00 */
[----:B------:R-:W4:Y:S04]  /*0160*/  @!P0 LDG.E.EL R11, desc[UR4][R4.64+0x18] ;  /* 0x00001804040b8981 */ /* 0x000f28000c2e1900 */
[----:B------:R-:W5:Y:S04]  /*0170*/  @!P0 LDG.E.EL R6, desc[UR4][R4.64+0x8] ;  /* 0x0000080404068981 */ /* 0x000f68000c2e1900 */
[----:B------:R-:W5:Y:S04]  /*0180*/  @!P0 LDG.E.EL R12, desc[UR4][R4.64+0x1c] ;  /* 0x00001c04040c8981 */ /* 0x000f68000c2e1900 */
[----:B------:R-:W5:Y:S04]  /*0190*/  @!P0 LDG.E.EL R13, desc[UR4][R4.64+0x20] ;  /* 0x00002004040d8981 */ /* 0x000f68000c2e1900 */
[----:B------:R-:W5:Y:S01]  /*01a0*/  @!P0 LDG.E.EL R14, desc[UR4][R4.64+0x24] ;  /* 0x00002404040e8981 */ /* 0x000f62000c2e1900 */
[----:B------:R-:W-:-:S03]  /*01b0*/  MOV R20, RZ ;  /* 0x000000ff00147202 */ /* 0x000fc60000000f00 */
[----:B------:R-:W5:Y:S04]  /*01c0*/  @!P0 LDG.E.EL R8, desc[UR4][R4.64+0xc] ;  /* 0x00000c0404088981 */ /* 0x000f68000c2e1900 */
[----:B------:R-:W5:Y:S04]  /*01d0*/  @!P0 LDG.E.EL R15, desc[UR4][R4.64+0x28] ;  /* 0x00002804040f8981 */ /* 0x000f68000c2e1900 */
[----:B------:R-:W5:Y:S04]  /*01e0*/  @!P0 LDG.E.EL R17, desc[UR4][R4.64+0x30] ;  /* 0x0000300404118981 */ /* 0x000f68000c2e1900 */
[----:B------:R-:W5:Y:S04]  /*01f0*/  @!P0 LDG.E.EL R18, desc[UR4][R4.64+0x34] ;  /* 0x0000340404128981 */ /* 0x000f68000c2e1900 */
[----:B------:R-:W5:Y:S04]  /*0200*/  @!P0 LDG.E.EL R16, desc[UR4][R4.64+0x2c] ;  /* 0x00002c0404108981 */ /* 0x000f68000c2e1900 */
[----:B------:R-:W5:Y:S04]  /*0210*/  @!P0 LDG.E.EL R19, desc[UR4][R4.64+0x38] ;  /* 0x0000380404138981 */ /* 0x000f68000c2e1900 */
[----:B------:R1:W5:Y:S01]  /*0220*/  @!P0 LDG.E.EL R20, desc[UR4][R4.64+0x3c] ;  /* 0x00003c0404148981 */ /* 0x000362000c2e1900 */
[----:B------:R-:W-:-:S02]  /*0230*/  SHF.R.S32.HI R7, RZ, 0x1f, R0 ;  /* 0x0000001fff077819 */ /* 0x000fc40000011400 */
[----:B------:R-:W-:Y:S02]  /*0240*/  LOP3.LUT P0, RZ, R22, 0x10, RZ, 0xc0, !PT ;  /* 0x0000001016ff7812 */ /* 0x000fe4000780c0ff */
[----:B------:R-:W-:Y:S02]  /*0250*/  LEA.HI R7, R7, R0, RZ, 0x2 ;  /* 0x0000000007077211 */ /* 0x000fe400078f10ff */
[----:B------:R-:W-:Y:S01]  /*0260*/  ISETP.LT.AND P0, PT, R0, 0x10, !P0 ;  /* 0x000000100000780c */ /* 0x000fe20004701270 */
[----:B--2---:R-:W-:Y:S01]  /*0270*/  FADD R10, R10, R9 ;  /* 0x000000090a0a7221 */ /* 0x004fe20000000000 */
[----:B---3--:R-:W-:Y:S02]  /*0280*/  FADD R9, R3, R2 ;  /* 0x0000000203097221 */ /* 0x008fe40000000000 */
[----:B------:R-:W2:Y:S01]  /*0290*/  LDC.64 R2, c[0x0][0x218] ;  /* 0x00008600ff027b82 */ /* 0x000ea20000000a00 */
[----:B----4-:R-:W-:Y:S01]  /*02a0*/  FADD R21, R10, R11 ;  /* 0x0000000b0a157221 */ /* 0x010fe20000000000 */
[----:B-----5:R-:W-:Y:S01]  /*02b0*/  FADD R11, R9, R6 ;  /* 0x00000006090b7221 */ /* 0x020fe20000000000 */
[----:B------:R-:W-:-:S02]  /*02c0*/  LOP3.LUT R9, R7, 0xfffffffc, RZ, 0xc0, !PT ;  /* 0xfffffffc07097812 */ /* 0x000fc400078ec0ff */
[----:B------:R-:W-:Y:S02]  /*02d0*/  FADD R12, R21, R12 ;  /* 0x0000000c150c7221 */ /* 0x000fe40000000000 */
[----:B------:R-:W-:Y:S02]  /*02e0*/  IADD3 R0, R0, -R9, RZ ;  /* 0x8000000900007210 */ /* 0x000fe40007ffe0ff */
[----:B-1----:R-:W-:Y:S01]  /*02f0*/  FMUL R5, R12, 0.25 ;  /* 0x3e8000000c057820 */ /* 0x002fe20000400000 */
[----:B------:R-:W-:Y:S01]  /*0300*/  FADD R14, R14, R13 ;  /* 0x0000000d0e0e7221 */ /* 0x000fe20000000000 */
[----:B------:R-:W-:Y:S01]  /*0310*/  SHF.R.S32.HI R7, RZ, 0x2, R7 ;  /* 0x00000002ff077819 */ /* 0x000fe20000011407 */
[----:B------:R-:W-:Y:S02]  /*0320*/  FADD R8, R11, R8 ;  /* 0x000000080b087221 */ /* 0x000fe40000000000 */
[----:B------:R-:W-:Y:S02]  /*0330*/  FADD R15, R14, R15 ;  /* 0x0000000f0e0f7221 */ /* 0x000fe40000000000 */
[----:B------:R-:W-:Y:S01]  /*0340*/  FFMA R5, R8, 0.25, R5 ;  /* 0x3e80000008057823 */ /* 0x000fe20000000005 */
[----:B------:R-:W-:Y:S01]  /*0350*/  FADD R18, R18, R17 ;  /* 0x0000001112127221 */ /* 0x000fe20000000000 */
[----:B------:R-:W-:-:S03]  /*0360*/  FADD R16, R15, R16 ;  /* 0x000000100f107221 */ /* 0x000fc60000000000 */
[----:B------:R-:W-:Y:S01]  /*0370*/  FADD R19, R18, R19 ;  /* 0x0000001312137221 */ /* 0x000fe20000000000 */
[----:B------:R-:W-:Y:S02]  /*0380*/  IMAD R7, R7, 0xa1, R0 ;  /* 0x000000a107077824 */ /* 0x000fe400078e0200 */
[----:B------:R-:W-:Y:S01]  /*0390*/  FFMA R5, R16, 0.25, R5 ;  /* 0x3e80000010057823 */ /* 0x000fe20000000005 */
[----:B------:R-:W-:Y:S01]  /*03a0*/  FADD R20, R19, R20 ;  /* 0x0000001413147221 */ /* 0x000fe20000000000 */
[----:B--2---:R-:W-:-:S04]  /*03b0*/  IMAD.WIDE R2, R7, 0x4, R2 ;  /* 0x0000000407027825 */ /* 0x004fc800078e0202 */
[----:B------:R-:W-:Y:S01]  /*03c0*/  FFMA R5, R20, 0.25, R5 ;  /* 0x3e80000014057823 */ /* 0x000fe20000000005 */
[----:B------:R-:W-:Y:S06]  /*03d0*/  @!P0 EXIT ;  /* 0x000000000000894d */ /* 0x000fec0003800000 */
[----:B------:R-:W-:-:S05]  /*03e0*/  FMUL R5, R5, 0.25 ;  /* 0x3e80000005057820 */ /* 0x000fca0000400000 */
[----:B------:R-:W-:Y:S01]  /*03f0*/  STG.E desc[UR4][R2.64], R5 ;  /* 0x0000000502007986 */ /* 0x000fe2000c101904 */
[----:B------:R-:W-:Y:S05]  /*0400*/  EXIT ;  /* 0x000000000000794d */ /* 0x000fea0003800000 */
.L_x_0:
[----:B------:R-:W-:-:S00]  /*0410*/  BRA `(.L_x_0) ;  /* 0xfffffffc00fc7947 */ /* 0x000fc0000383ffff */
[----:B------:R-:W-:-:S00]  /*0420*/  NOP ;  /* 0x0000000000007918 */ /* 0x000fc00000000000 */
        /* <DEDUP_REMOVED lines=13> */
.L_x_1:


//--------------------- .nv.constant0.triton_poi_fused_mean_0 --------------------------
	.section	.nv.constant0.triton_poi_fused_mean_0,"a",@progbits
	.sectionflags	@""
	.align	4
.nv.constant0.triton_poi_fused_mean_0:
	.zero		548
